//
// Generated by NVIDIA NVVM Compiler
//
// Compiler Build ID: CL-36424714
// Cuda compilation tools, release 13.0, V13.0.88
// Based on NVVM 20.0.0
//

.version 9.0
.target sm_100
.address_size 64

	// .globl	_Z5hellov
.extern .func  (.param .b32 func_retval0) vprintf
(
	.param .b64 vprintf_param_0,
	.param .b64 vprintf_param_1
)
;
.global .align 1 .b8 $str[32] = {104, 101, 108, 108, 111, 32, 102, 114, 111, 109, 32, 103, 112, 117, 32, 116, 104, 114, 101, 97, 100, 35, 91, 37, 100, 44, 32, 37, 100, 93, 10};

.visible .entry _Z5hellov()
{
	.local .align 8 .b8 	__local_depot0[8];
	.reg .b64 	%SP;
	.reg .b64 	%SPL;
	.reg .b32 	%r<5>;
	.reg .b64 	%rd<5>;

	mov.u64 	%SPL, __local_depot0;
	cvta.local.u64 	%SP, %SPL;
	add.u64 	%rd1, %SP, 0;
	add.u64 	%rd2, %SPL, 0;
	mov.u32 	%r1, %ctaid.x;
	mov.u32 	%r2, %tid.x;
	st.local.v2.u32 	[%rd2], {%r1, %r2};
	mov.u64 	%rd3, $str;
	cvta.global.u64 	%rd4, %rd3;
	{ // callseq 0, 0
	.param .b64 param0;
	st.param.b64 	[param0], %rd4;
	.param .b64 param1;
	st.param.b64 	[param1], %rd1;
	.param .b32 retval0;
	call.uni (retval0), 
	vprintf, 
	(
	param0, 
	param1
	);
	ld.param.b32 	%r3, [retval0];
	} // callseq 0
	ret;

}


// ===== COMPILED SASS (sm_100) =====

	.target	sm_100

	.elftype	@"ET_EXEC"


//--------------------- .note.nv.tkinfo           --------------------------
	.section	.note.nv.tkinfo,"",@"SHT_NOTE"
	.sectionflags	@"SHF_NOTE_NV_TKINFO"
	.tkinfo
        /*0018*/ 	.word	0x00000002
        /*0030*/ 	.string	""
        /*0030*/ 	.string	"ptxas"
        /*0030*/ 	.string	"Cuda compilation tools, release 13.0, V13.0.88"
        /*0030*/ 	.string	"Build cuda_13.0.r13.0/compiler.36424714_0"
        /*0030*/ 	.string	"-arch sm_100 -m 64 "



//--------------------- .note.nv.cuinfo           --------------------------
	.section	.note.nv.cuinfo,"",@"SHT_NOTE"
	.sectionflags	@"SHF_NOTE_NV_CUINFO"
        /*0018*/ 	.short	0x0002
        /*001a*/ 	.short	0x0064
        /*001c*/ 	.short	0x0082
	.zero		2


//--------------------- .nv.info                  --------------------------
	.section	.nv.info,"",@"SHT_CUDA_INFO"
	.align	4


	//----- nvinfo : EIATTR_REGCOUNT
	.align		4
        /*0000*/ 	.byte	0x04, 0x2f
        /*0002*/ 	.short	(.L_2 - .L_1)
	.align		4
.L_1:
        /*0004*/ 	.word	index@(_Z5hellov)
        /*0008*/ 	.word	0x00000018


	//----- nvinfo : EIATTR_FRAME_SIZE
	.align		4
.L_2:
        /*000c*/ 	.byte	0x04, 0x11
        /*000e*/ 	.short	(.L_4 - .L_3)
	.align		4
.L_3:
        /*0010*/ 	.word	index@(_Z5hellov)
        /*0014*/ 	.word	0x00000008


	//----- nvinfo : EIATTR_MIN_STACK_SIZE
	.align		4
.L_4:
        /*0018*/ 	.byte	0x04, 0x12
        /*001a*/ 	.short	(.L_6 - .L_5)
	.align		4
.L_5:
        /*001c*/ 	.word	index@(_Z5hellov)
        /*0020*/ 	.word	0x00000008
.L_6:


//--------------------- .nv.compat                --------------------------
	.section	.nv.compat,"",@"SHT_CUDA_COMPAT_INFO"
	.align	4
        /*0000*/ 	.byte	0x02, 0x09, 0x00, 0x00, 0x02, 0x02, 0x01, 0x00, 0x02, 0x05, 0x05, 0x00, 0x03, 0x07, 0x01, 0x01
        /*0010*/ 	.byte	0x02, 0x03, 0x00, 0x00, 0x02, 0x06, 0x01, 0x00, 0x04, 0x0b, 0x08, 0x00, 0x09, 0x00, 0x00, 0x00
        /*0020*/ 	.byte	0x00, 0x00, 0x00, 0x00


//--------------------- .nv.info._Z5hellov        --------------------------
	.section	.nv.info._Z5hellov,"",@"SHT_CUDA_INFO"
	.sectionflags	@""
	.align	4


	//----- nvinfo : EIATTR_CUDA_API_VERSION
	.align		4
        /*0000*/ 	.byte	0x04, 0x37
        /*0002*/ 	.short	(.L_8 - .L_7)
.L_7:
        /*0004*/ 	.word	0x00000082


	//----- nvinfo : EIATTR_SPARSE_MMA_MASK
	.align		4
.L_8:
        /*0008*/ 	.byte	0x03, 0x50
        /*000a*/ 	.short	0x0000


	//----- nvinfo : EIATTR_MAXREG_COUNT
	.align		4
        /*000c*/ 	.byte	0x03, 0x1b
        /*000e*/ 	.short	0x00ff


	//----- nvinfo : EIATTR_EXTERNS
	.align		4
        /*0010*/ 	.byte	0x04, 0x0f
        /*0012*/ 	.short	(.L_10 - .L_9)


	//   ....[0]....
	.align		4
.L_9:
        /*0014*/ 	.word	index@(vprintf)


	//----- nvinfo : EIATTR_MERCURY_ISA_VERSION
	.align		4
.L_10:
        /*0018*/ 	.byte	0x03, 0x5f
        /*001a*/ 	.short	0x0101


	//----- nvinfo : EIATTR_VRC_CTA_INIT_COUNT
	.align		4
        /*001c*/ 	.byte	0x02, 0x4a
	.zero		1
	.zero		1


	//----- nvinfo : EIATTR_SYSCALL_OFFSETS
	.align		4
        /*0020*/ 	.byte	0x04, 0x46
        /*0022*/ 	.short	(.L_12 - .L_11)


	//   ....[0]....
.L_11:
        /*0024*/ 	.word	0x000000f0


	//----- nvinfo : EIATTR_EXIT_INSTR_OFFSETS
	.align		4
.L_12:
        /*0028*/ 	.byte	0x04, 0x1c
        /*002a*/ 	.short	(.L_14 - .L_13)


	//   ....[0]....
.L_13:
        /*002c*/ 	.word	0x00000100


	//----- nvinfo : EIATTR_SW_WAR
	.align		4
.L_14:
        /*0030*/ 	.byte	0x04, 0x36
        /*0032*/ 	.short	(.L_16 - .L_15)
.L_15:
        /*0034*/ 	.word	0x00000008
.L_16:


//--------------------- .nv.callgraph             --------------------------
	.section	.nv.callgraph,"",@"SHT_CUDA_CALLGRAPH"
	.align	4
	.sectionentsize	8
	.align		4
        /*0000*/ 	.word	0x00000000
	.align		4
        /*0004*/ 	.word	0xffffffff
	.align		4
        /*0008*/ 	.word	index@(_Z5hellov)
	.align		4
        /*000c*/ 	.word	index@(vprintf)
	.align		4
        /*0010*/ 	.word	0x00000000
	.align		4
        /*0014*/ 	.word	0xfffffffe
	.align		4
        /*0018*/ 	.word	0x00000000
	.align		4
        /*001c*/ 	.word	0xfffffffd
	.align		4
        /*0020*/ 	.word	0x00000000
	.align		4
        /*0024*/ 	.word	0xfffffffc


//--------------------- .nv.constant4             --------------------------
	.section	.nv.constant4,"a",@progbits
	.align	8
	.align		8
.nv.constant4:
        /*0000*/ 	.dword	vprintf
	.align		8
        /*0008*/ 	.dword	$str


//--------------------- .text._Z5hellov           --------------------------
	.section	.text._Z5hellov,"ax",@progbits
	.align	128
        .global         _Z5hellov
        .type           _Z5hellov,@function
        .size           _Z5hellov,(.L_x_2 - _Z5hellov)
        .other          _Z5hellov,@"STO_CUDA_ENTRY STV_DEFAULT"
_Z5hellov:
.text._Z5hellov:
[----:B------:R-:W0:Y:S01]  /*0000*/  LDC R1, c[0x0][0x37c] ;  /* 0x0000df00ff017b82 */ /* 0x000e220000000800 */
[----:B------:R-:W1:Y:S01]  /*0010*/  S2R R8, SR_CTAID.X ;  /* 0x0000000000087919 */ /* 0x000e620000002500 */
[----:B0-----:R-:W-:Y:S01]  /*0020*/  VIADD R1, R1, 0xfffffff8 ;  /* 0xfffffff801017836 */ /* 0x001fe20000000000 */
[----:B------:R-:W-:Y:S01]  /*0030*/  MOV R0, 0x0 ;  /* 0x0000000000007802 */ /* 0x000fe20000000f00 */
[----:B------:R-:W0:Y:S01]  /*0040*/  LDCU UR4, c[0x0][0x2f8] ;  /* 0x00005f00ff0477ac */ /* 0x000e220008000800 */
[----:B------:R-:W1:Y:S03]  /*0050*/  S2R R9, SR_TID.X ;  /* 0x0000000000097919 */ /* 0x000e660000002100 */
[----:B------:R2:W3:Y:S01]  /*0060*/  LDC.64 R2, c[0x4][R0] ;  /* 0x0100000000027b82 */ /* 0x0004e20000000a00 */
[----:B------:R-:W4:Y:S01]  /*0070*/  LDCU.64 UR6, c[0x4][0x8] ;  /* 0x01000100ff0677ac */ /* 0x000f220008000a00 */
[----:B------:R-:W5:Y:S01]  /*0080*/  LDCU UR5, c[0x0][0x2fc] ;  /* 0x00005f80ff0577ac */ /* 0x000f620008000800 */
[----:B0-----:R-:W-:Y:S01]  /*0090*/  IADD3 R6, P0, PT, R1, UR4, RZ ;  /* 0x0000000401067c10 */ /* 0x001fe2000ff1e0ff */
[----:B----4-:R-:W-:Y:S01]  /*00a0*/  IMAD.U32 R4, RZ, RZ, UR6 ;  /* 0x00000006ff047e24 */ /* 0x010fe2000f8e00ff */
[----:B------:R-:W-:-:S03]  /*00b0*/  MOV R5, UR7 ;  /* 0x0000000700057c02 */ /* 0x000fc60008000f00 */
[----:B-----5:R-:W-:Y:S01]  /*00c0*/  IMAD.X R7, RZ, RZ, UR5, P0 ;  /* 0x00000005ff077e24 */ /* 0x020fe200080e06ff */
[----:B-1----:R2:W-:Y:S07]  /*00d0*/  STL.64 [R1], R8 ;  /* 0x0000000801007387 */ /* 0x0025ee0000100a00 */
[----:B------:R-:W-:-:S07]  /*00e0*/  LEPC R20, `(.L_x_0) ;  /* 0x000000001014794e */ /* 0x000fce0000000000 */
[----:B--23--:R-:W-:Y:S05]  /*00f0*/  CALL.ABS.NOINC R2 ;  /* 0x0000000002007343 */ /* 0x00cfea0003c00000 */
.L_x_0:
[----:B------:R-:W-:Y:S05]  /*0100*/  EXIT ;  /* 0x000000000000794d */ /* 0x000fea0003800000 */
.L_x_1:
[----:B------:R-:W-:-:S00]  /*0110*/  BRA `(.L_x_1) ;  /* 0xfffffffc00fc7947 */ /* 0x000fc0000383ffff */
[----:B------:R-:W-:-:S00]  /*0120*/  NOP ;  /* 0x0000000000007918 */ /* 0x000fc00000000000 */
        /* <DEDUP_REMOVED lines=13> */
.L_x_2:


//--------------------- .nv.global.init           --------------------------
	.section	.nv.global.init,"aw",@progbits
.nv.global.init:
	.type		$str,@object
	.size		$str,(.L_0 - $str)
$str:
        /*0000*/ 	.byte	0x68, 0x65, 0x6c, 0x6c, 0x6f, 0x20, 0x66, 0x72, 0x6f, 0x6d, 0x20, 0x67, 0x70, 0x75, 0x20, 0x74
        /*0010*/ 	.byte	0x68, 0x72, 0x65, 0x61, 0x64, 0x23, 0x5b, 0x25, 0x64, 0x2c, 0x20, 0x25, 0x64, 0x5d, 0x0a, 0x00
.L_0:


//--------------------- .nv.shared.reserved.0     --------------------------
	.section	.nv.shared.reserved.0,"aw",@nobits
	.weak		__nv_reservedSMEM_offset_0_alias
	.size		__nv_reservedSMEM_offset_0_alias, 0, 64
	.other		__nv_reservedSMEM_offset_0_alias,@"STO_CUDA_RESERVED_SHARED STV_DEFAULT"
__nv_reservedSMEM_offset_0_alias:
	.zero		0
	.zero		64


//--------------------- .nv.constant0._Z5hellov   --------------------------
	.section	.nv.constant0._Z5hellov,"a",@progbits
	.sectionflags	@""
	.align	4
.nv.constant0._Z5hellov:
	.zero		896


//--------------------- SYMBOLS --------------------------

	.type		.nv.reservedSmem.offset0,@object
	.size		.nv.reservedSmem.offset0,0x4
	.type		vprintf,@function
